//
// Generated by NVIDIA NVVM Compiler
//
// Compiler Build ID: CL-36424714
// Cuda compilation tools, release 13.0, V13.0.88
// Based on NVVM 20.0.0
//

.version 9.0
.target sm_100
.address_size 64

	// .globl	_Z9transposePfS_ii
.extern .func  (.param .b32 func_retval0) vprintf
(
	.param .b64 vprintf_param_0,
	.param .b64 vprintf_param_1
)
;
.extern .shared .align 16 .b8 tile[];
.global .align 1 .b8 $str[44] = {73, 110, 100, 101, 120, 32, 120, 32, 111, 114, 32, 121, 32, 111, 117, 116, 32, 111, 102, 32, 98, 111, 117, 110, 100, 115, 58, 32, 120, 32, 61, 32, 37, 105, 44, 32, 121, 32, 61, 32, 37, 105, 10};

.visible .entry _Z9transposePfS_ii(
	.param .u64 .ptr .align 1 _Z9transposePfS_ii_param_0,
	.param .u64 .ptr .align 1 _Z9transposePfS_ii_param_1,
	.param .u32 _Z9transposePfS_ii_param_2,
	.param .u32 _Z9transposePfS_ii_param_3
)
{
	.local .align 8 .b8 	__local_depot0[8];
	.reg .b64 	%SP;
	.reg .b64 	%SPL;
	.reg .pred 	%p<4>;
	.reg .b32 	%r<22>;
	.reg .b32 	%f<3>;
	.reg .b64 	%rd<13>;

	mov.u64 	%SPL, __local_depot0;
	cvta.local.u64 	%SP, %SPL;
	ld.param.u64 	%rd1, [_Z9transposePfS_ii_param_0];
	ld.param.u64 	%rd2, [_Z9transposePfS_ii_param_1];
	ld.param.u32 	%r8, [_Z9transposePfS_ii_param_2];
	ld.param.u32 	%r7, [_Z9transposePfS_ii_param_3];
	mov.u32 	%r9, %ntid.x;
	mov.u32 	%r10, %ctaid.x;
	mov.u32 	%r1, %tid.x;
	mad.lo.s32 	%r2, %r9, %r10, %r1;
	mov.u32 	%r3, %ntid.y;
	mov.u32 	%r11, %ctaid.y;
	mov.u32 	%r4, %tid.y;
	mad.lo.s32 	%r12, %r3, %r11, %r4;
	setp.ge.s32 	%p1, %r2, %r7;
	setp.ge.s32 	%p2, %r12, %r8;
	or.pred  	%p3, %p1, %p2;
	@%p3 bra 	$L__BB0_2;
	cvta.to.global.u64 	%rd7, %rd1;
	cvta.to.global.u64 	%rd8, %rd2;
	mad.lo.s32 	%r15, %r7, %r12, %r2;
	mad.lo.s32 	%r16, %r4, %r3, %r4;
	add.s32 	%r17, %r16, %r1;
	mul.wide.s32 	%rd9, %r15, 4;
	add.s64 	%rd10, %rd7, %rd9;
	ld.global.f32 	%f1, [%rd10];
	shl.b32 	%r18, %r17, 2;
	mov.u32 	%r19, tile;
	add.s32 	%r20, %r19, %r18;
	st.shared.f32 	[%r20], %f1;
	bar.sync 	0;
	mad.lo.s32 	%r21, %r8, %r2, %r12;
	ld.shared.f32 	%f2, [%r20];
	mul.wide.s32 	%rd11, %r21, 4;
	add.s64 	%rd12, %rd8, %rd11;
	st.global.f32 	[%rd12], %f2;
	bra.uni 	$L__BB0_3;
$L__BB0_2:
	add.u64 	%rd3, %SP, 0;
	add.u64 	%rd4, %SPL, 0;
	st.local.v2.u32 	[%rd4], {%r2, %r12};
	mov.u64 	%rd5, $str;
	cvta.global.u64 	%rd6, %rd5;
	{ // callseq 0, 0
	.param .b64 param0;
	st.param.b64 	[param0], %rd6;
	.param .b64 param1;
	st.param.b64 	[param1], %rd3;
	.param .b32 retval0;
	call.uni (retval0), 
	vprintf, 
	(
	param0, 
	param1
	);
	ld.param.b32 	%r13, [retval0];
	} // callseq 0
$L__BB0_3:
	ret;

}


// ===== COMPILED SASS (sm_100) =====

	.target	sm_100

	.elftype	@"ET_EXEC"


//--------------------- .note.nv.tkinfo           --------------------------
	.section	.note.nv.tkinfo,"",@"SHT_NOTE"
	.sectionflags	@"SHF_NOTE_NV_TKINFO"
	.tkinfo
        /*0018*/ 	.word	0x00000002
        /*0030*/ 	.string	""
        /*0030*/ 	.string	"ptxas"
        /*0030*/ 	.string	"Cuda compilation tools, release 13.0, V13.0.88"
        /*0030*/ 	.string	"Build cuda_13.0.r13.0/compiler.36424714_0"
        /*0030*/ 	.string	"-arch sm_100 -m 64 "



//--------------------- .note.nv.cuinfo           --------------------------
	.section	.note.nv.cuinfo,"",@"SHT_NOTE"
	.sectionflags	@"SHF_NOTE_NV_CUINFO"
        /*0018*/ 	.short	0x0002
        /*001a*/ 	.short	0x0064
        /*001c*/ 	.short	0x0082
	.zero		2


//--------------------- .nv.info                  --------------------------
	.section	.nv.info,"",@"SHT_CUDA_INFO"
	.align	4


	//----- nvinfo : EIATTR_REGCOUNT
	.align		4
        /*0000*/ 	.byte	0x04, 0x2f
        /*0002*/ 	.short	(.L_2 - .L_1)
	.align		4
.L_1:
        /*0004*/ 	.word	index@(_Z9transposePfS_ii)
        /*0008*/ 	.word	0x00000018


	//----- nvinfo : EIATTR_FRAME_SIZE
	.align		4
.L_2:
        /*000c*/ 	.byte	0x04, 0x11
        /*000e*/ 	.short	(.L_4 - .L_3)
	.align		4
.L_3:
        /*0010*/ 	.word	index@(_Z9transposePfS_ii)
        /*0014*/ 	.word	0x00000008


	//----- nvinfo : EIATTR_MIN_STACK_SIZE
	.align		4
.L_4:
        /*0018*/ 	.byte	0x04, 0x12
        /*001a*/ 	.short	(.L_6 - .L_5)
	.align		4
.L_5:
        /*001c*/ 	.word	index@(_Z9transposePfS_ii)
        /*0020*/ 	.word	0x00000008
.L_6:


//--------------------- .nv.compat                --------------------------
	.section	.nv.compat,"",@"SHT_CUDA_COMPAT_INFO"
	.align	4
        /*0000*/ 	.byte	0x02, 0x09, 0x00, 0x00, 0x02, 0x02, 0x01, 0x00, 0x02, 0x05, 0x05, 0x00, 0x03, 0x07, 0x01, 0x01
        /*0010*/ 	.byte	0x02, 0x03, 0x00, 0x00, 0x02, 0x06, 0x01, 0x00, 0x04, 0x0b, 0x08, 0x00, 0x09, 0x00, 0x00, 0x00
        /*0020*/ 	.byte	0x00, 0x00, 0x00, 0x00


//--------------------- .nv.info._Z9transposePfS_ii --------------------------
	.section	.nv.info._Z9transposePfS_ii,"",@"SHT_CUDA_INFO"
	.sectionflags	@""
	.align	4


	//----- nvinfo : EIATTR_CUDA_API_VERSION
	.align		4
        /*0000*/ 	.byte	0x04, 0x37
        /*0002*/ 	.short	(.L_8 - .L_7)
.L_7:
        /*0004*/ 	.word	0x00000082


	//----- nvinfo : EIATTR_KPARAM_INFO
	.align		4
.L_8:
        /*0008*/ 	.byte	0x04, 0x17
        /*000a*/ 	.short	(.L_10 - .L_9)
.L_9:
        /*000c*/ 	.word	0x00000000
        /*0010*/ 	.short	0x0003
        /*0012*/ 	.short	0x0014
        /*0014*/ 	.byte	0x00, 0xf0, 0x11, 0x00


	//----- nvinfo : EIATTR_KPARAM_INFO
	.align		4
.L_10:
        /*0018*/ 	.byte	0x04, 0x17
        /*001a*/ 	.short	(.L_12 - .L_11)
.L_11:
        /*001c*/ 	.word	0x00000000
        /*0020*/ 	.short	0x0002
        /*0022*/ 	.short	0x0010
        /*0024*/ 	.byte	0x00, 0xf0, 0x11, 0x00


	//----- nvinfo : EIATTR_KPARAM_INFO
	.align		4
.L_12:
        /*0028*/ 	.byte	0x04, 0x17
        /*002a*/ 	.short	(.L_14 - .L_13)
.L_13:
        /*002c*/ 	.word	0x00000000
        /*0030*/ 	.short	0x0001
        /*0032*/ 	.short	0x0008
        /*0034*/ 	.byte	0x00, 0xf5, 0x21, 0x00


	//----- nvinfo : EIATTR_KPARAM_INFO
	.align		4
.L_14:
        /*0038*/ 	.byte	0x04, 0x17
        /*003a*/ 	.short	(.L_16 - .L_15)
.L_15:
        /*003c*/ 	.word	0x00000000
        /*0040*/ 	.short	0x0000
        /*0042*/ 	.short	0x0000
        /*0044*/ 	.byte	0x00, 0xf5, 0x21, 0x00


	//----- nvinfo : EIATTR_SPARSE_MMA_MASK
	.align		4
.L_16:
        /*0048*/ 	.byte	0x03, 0x50
        /*004a*/ 	.short	0x0000


	//----- nvinfo : EIATTR_MAXREG_COUNT
	.align		4
        /*004c*/ 	.byte	0x03, 0x1b
        /*004e*/ 	.short	0x00ff


	//----- nvinfo : EIATTR_NUM_BARRIERS
	.align		4
        /*0050*/ 	.byte	0x02, 0x4c
        /*0052*/ 	.byte	0x01
	.zero		1


	//----- nvinfo : EIATTR_EXTERNS
	.align		4
        /*0054*/ 	.byte	0x04, 0x0f
        /*0056*/ 	.short	(.L_18 - .L_17)


	//   ....[0]....
	.align		4
.L_17:
        /*0058*/ 	.word	index@(vprintf)


	//----- nvinfo : EIATTR_MERCURY_ISA_VERSION
	.align		4
.L_18:
        /*005c*/ 	.byte	0x03, 0x5f
        /*005e*/ 	.short	0x0101


	//----- nvinfo : EIATTR_VRC_CTA_INIT_COUNT
	.align		4
        /*0060*/ 	.byte	0x02, 0x4a
	.zero		1
	.zero		1


	//----- nvinfo : EIATTR_SYSCALL_OFFSETS
	.align		4
        /*0064*/ 	.byte	0x04, 0x46
        /*0066*/ 	.short	(.L_20 - .L_19)


	//   ....[0]....
.L_19:
        /*0068*/ 	.word	0x00000310


	//----- nvinfo : EIATTR_EXIT_INSTR_OFFSETS
	.align		4
.L_20:
        /*006c*/ 	.byte	0x04, 0x1c
        /*006e*/ 	.short	(.L_22 - .L_21)


	//   ....[0]....
.L_21:
        /*0070*/ 	.word	0x00000290


	//   ....[1]....
        /*0074*/ 	.word	0x00000320


	//----- nvinfo : EIATTR_CRS_STACK_SIZE
	.align		4
.L_22:
        /*0078*/ 	.byte	0x04, 0x1e
        /*007a*/ 	.short	(.L_24 - .L_23)
.L_23:
        /*007c*/ 	.word	0x00000000


	//----- nvinfo : EIATTR_CBANK_PARAM_SIZE
	.align		4
.L_24:
        /*0080*/ 	.byte	0x03, 0x19
        /*0082*/ 	.short	0x0018


	//----- nvinfo : EIATTR_PARAM_CBANK
	.align		4
        /*0084*/ 	.byte	0x04, 0x0a
        /*0086*/ 	.short	(.L_26 - .L_25)
	.align		4
.L_25:
        /*0088*/ 	.word	index@(.nv.constant0._Z9transposePfS_ii)
        /*008c*/ 	.short	0x0380
        /*008e*/ 	.short	0x0018


	//----- nvinfo : EIATTR_SW_WAR
	.align		4
.L_26:
        /*0090*/ 	.byte	0x04, 0x36
        /*0092*/ 	.short	(.L_28 - .L_27)
.L_27:
        /*0094*/ 	.word	0x00000008
.L_28:


//--------------------- .nv.callgraph             --------------------------
	.section	.nv.callgraph,"",@"SHT_CUDA_CALLGRAPH"
	.align	4
	.sectionentsize	8
	.align		4
        /*0000*/ 	.word	0x00000000
	.align		4
        /*0004*/ 	.word	0xffffffff
	.align		4
        /*0008*/ 	.word	index@(_Z9transposePfS_ii)
	.align		4
        /*000c*/ 	.word	index@(vprintf)
	.align		4
        /*0010*/ 	.word	0x00000000
	.align		4
        /*0014*/ 	.word	0xfffffffe
	.align		4
        /*0018*/ 	.word	0x00000000
	.align		4
        /*001c*/ 	.word	0xfffffffd
	.align		4
        /*0020*/ 	.word	0x00000000
	.align		4
        /*0024*/ 	.word	0xfffffffc


//--------------------- .nv.constant4             --------------------------
	.section	.nv.constant4,"a",@progbits
	.align	8
	.align		8
.nv.constant4:
        /*0000*/ 	.dword	vprintf
	.align		8
        /*0008*/ 	.dword	$str


//--------------------- .text._Z9transposePfS_ii  --------------------------
	.section	.text._Z9transposePfS_ii,"ax",@progbits
	.align	128
        .global         _Z9transposePfS_ii
        .type           _Z9transposePfS_ii,@function
        .size           _Z9transposePfS_ii,(.L_x_3 - _Z9transposePfS_ii)
        .other          _Z9transposePfS_ii,@"STO_CUDA_ENTRY STV_DEFAULT"
_Z9transposePfS_ii:
.text._Z9transposePfS_ii:
[----:B------:R-:W0:Y:S01]  /*0000*/  LDC R1, c[0x0][0x37c] ;  /* 0x0000df00ff017b82 */ /* 0x000e220000000800 */
[----:B------:R-:W1:Y:S01]  /*0010*/  S2R R3, SR_CTAID.Y ;  /* 0x0000000000037919 */ /* 0x000e620000002600 */
[----:B------:R-:W2:Y:S01]  /*0020*/  LDCU UR5, c[0x0][0x2fc] ;  /* 0x00005f80ff0577ac */ /* 0x000ea20008000800 */
[----:B0-----:R-:W-:Y:S01]  /*0030*/  VIADD R1, R1, 0xfffffff8 ;  /* 0xfffffff801017836 */ /* 0x001fe20000000000 */
[----:B------:R-:W1:Y:S01]  /*0040*/  S2R R0, SR_TID.Y ;  /* 0x0000000000007919 */ /* 0x000e620000002200 */
[----:B------:R-:W0:Y:S01]  /*0050*/  LDCU UR6, c[0x0][0x360] ;  /* 0x00006c00ff0677ac */ /* 0x000e220008000800 */
[----:B------:R-:W0:Y:S01]  /*0060*/  S2R R2, SR_CTAID.X ;  /* 0x0000000000027919 */ /* 0x000e220000002500 */
[----:B------:R-:W1:Y:S01]  /*0070*/  LDCU UR36, c[0x0][0x364] ;  /* 0x00006c80ff2477ac */ /* 0x000e620008000800 */
[----:B------:R-:W0:Y:S01]  /*0080*/  S2R R9, SR_TID.X ;  /* 0x0000000000097919 */ /* 0x000e220000002100 */
[----:B------:R-:W3:Y:S01]  /*0090*/  LDCU.64 UR38, c[0x0][0x390] ;  /* 0x00007200ff2677ac */ /* 0x000ee20008000a00 */
[----:B------:R-:W4:Y:S02]  /*00a0*/  LDCU UR4, c[0x0][0x2f8] ;  /* 0x00005f00ff0477ac */ /* 0x000f240008000800 */
[----:B----4-:R-:W-:Y:S01]  /*00b0*/  IADD3 R6, P1, PT, R1, UR4, RZ ;  /* 0x0000000401067c10 */ /* 0x010fe2000ff3e0ff */
[----:B-1----:R-:W-:-:S04]  /*00c0*/  IMAD R3, R3, UR36, R0 ;  /* 0x0000002403037c24 */ /* 0x002fc8000f8e0200 */
[----:B--2---:R-:W-:Y:S01]  /*00d0*/  IMAD.X R7, RZ, RZ, UR5, P1 ;  /* 0x00000005ff077e24 */ /* 0x004fe200088e06ff */
[----:B---3--:R-:W-:Y:S01]  /*00e0*/  ISETP.GE.AND P0, PT, R3, UR38, PT ;  /* 0x0000002603007c0c */ /* 0x008fe2000bf06270 */
[----:B0-----:R-:W-:-:S05]  /*00f0*/  IMAD R2, R2, UR6, R9 ;  /* 0x0000000602027c24 */ /* 0x001fca000f8e0209 */
[----:B------:R-:W-:-:S13]  /*0100*/  ISETP.GE.OR P0, PT, R2, UR39, P0 ;  /* 0x0000002702007c0c */ /* 0x000fda0008706670 */
[----:B------:R-:W-:Y:S05]  /*0110*/  @P0 BRA `(.L_x_0) ;  /* 0x0000000000600947 */ /* 0x000fea0003800000 */
[----:B------:R-:W0:Y:S01]  /*0120*/  LDC.64 R10, c[0x0][0x358] ;  /* 0x0000d600ff0a7b82 */ /* 0x000e220000000a00 */
[----:B------:R-:W-:-:S07]  /*0130*/  IMAD R7, R3, UR39, R2 ;  /* 0x0000002703077c24 */ /* 0x000fce000f8e0202 */
[----:B------:R-:W1:Y:S01]  /*0140*/  LDC.64 R4, c[0x0][0x380] ;  /* 0x0000e000ff047b82 */ /* 0x000e620000000a00 */
[----:B0-----:R-:W-:Y:S02]  /*0150*/  R2UR UR4, R10 ;  /* 0x000000000a0472ca */ /* 0x001fe400000e0000 */
[----:B------:R-:W-:Y:S01]  /*0160*/  R2UR UR5, R11 ;  /* 0x000000000b0572ca */ /* 0x000fe200000e0000 */
[----:B-1----:R-:W-:-:S12]  /*0170*/  IMAD.WIDE R4, R7, 0x4, R4 ;  /* 0x0000000407047825 */ /* 0x002fd800078e0204 */
[----:B------:R0:W2:Y:S01]  /*0180*/  LDG.E R6, desc[UR4][R4.64] ;  /* 0x0000000404067981 */ /* 0x0000a2000c1e1900 */
[----:B------:R-:W1:Y:S01]  /*0190*/  S2UR UR5, SR_CgaCtaId ;  /* 0x00000000000579c3 */ /* 0x000e620000008800 */
[----:B------:R-:W-:Y:S01]  /*01a0*/  IMAD R0, R0, UR36, R0 ;  /* 0x0000002400007c24 */ /* 0x000fe2000f8e0200 */
[----:B------:R-:W-:Y:S01]  /*01b0*/  UMOV UR4, 0x400 ;  /* 0x0000040000047882 */ /* 0x000fe20000000000 */
[----:B------:R-:W-:-:S03]  /*01c0*/  IMAD R3, R2, UR38, R3 ;  /* 0x0000002602037c24 */ /* 0x000fc6000f8e0203 */
[----:B------:R-:W-:Y:S02]  /*01d0*/  IADD3 R0, PT, PT, R0, R9, RZ ;  /* 0x0000000900007210 */ /* 0x000fe40007ffe0ff */
[----:B0-----:R-:W0:Y:S01]  /*01e0*/  LDC.64 R4, c[0x0][0x388] ;  /* 0x0000e200ff047b82 */ /* 0x001e220000000a00 */
[----:B-1----:R-:W-:-:S06]  /*01f0*/  ULEA UR4, UR5, UR4, 0x18 ;  /* 0x0000000405047291 */ /* 0x002fcc000f8ec0ff */
[----:B------:R-:W-:Y:S01]  /*0200*/  LEA R7, R0, UR4, 0x2 ;  /* 0x0000000400077c11 */ /* 0x000fe2000f8e10ff */
[----:B------:R-:W-:Y:S05]  /*0210*/  WARPSYNC.ALL ;  /* 0x0000000000007948 */ /* 0x000fea0003800000 */
[----:B------:R-:W-:Y:S01]  /*0220*/  R2UR UR4, R10 ;  /* 0x000000000a0472ca */ /* 0x000fe200000e0000 */
[----:B0-----:R-:W-:Y:S01]  /*0230*/  IMAD.WIDE R2, R3, 0x4, R4 ;  /* 0x0000000403027825 */ /* 0x001fe200078e0204 */
[----:B------:R-:W-:Y:S01]  /*0240*/  R2UR UR5, R11 ;  /* 0x000000000b0572ca */ /* 0x000fe200000e0000 */
[----:B--2---:R-:W-:Y:S01]  /*0250*/  STS [R7], R6 ;  /* 0x0000000607007388 */ /* 0x004fe20000000800 */
[----:B------:R-:W-:Y:S06]  /*0260*/  BAR.SYNC.DEFER_BLOCKING 0x0 ;  /* 0x0000000000007b1d */ /* 0x000fec0000010000 */
[----:B------:R-:W0:Y:S05]  /*0270*/  LDS R9, [R7] ;  /* 0x0000000007097984 */ /* 0x000e2a0000000800 */
[----:B0-----:R-:W-:Y:S01]  /*0280*/  STG.E desc[UR4][R2.64], R9 ;  /* 0x0000000902007986 */ /* 0x001fe2000c101904 */
[----:B------:R-:W-:Y:S05]  /*0290*/  EXIT ;  /* 0x000000000000794d */ /* 0x000fea0003800000 */
.L_x_0:
[----:B------:R-:W-:Y:S01]  /*02a0*/  MOV R0, 0x0 ;  /* 0x0000000000007802 */ /* 0x000fe20000000f00 */
[----:B------:R0:W-:Y:S01]  /*02b0*/  STL.64 [R1], R2 ;  /* 0x0000000201007387 */ /* 0x0001e20000100a00 */
[----:B------:R-:W1:Y:S02]  /*02c0*/  LDCU.64 UR4, c[0x4][0x8] ;  /* 0x01000100ff0477ac */ /* 0x000e640008000a00 */
[----:B------:R0:W2:Y:S01]  /*02d0*/  LDC.64 R8, c[0x4][R0] ;  /* 0x0100000000087b82 */ /* 0x0000a20000000a00 */
[----:B-1----:R-:W-:Y:S01]  /*02e0*/  IMAD.U32 R4, RZ, RZ, UR4 ;  /* 0x00000004ff047e24 */ /* 0x002fe2000f8e00ff */
[----:B0-----:R-:W-:-:S07]  /*02f0*/  MOV R5, UR5 ;  /* 0x0000000500057c02 */ /* 0x001fce0008000f00 */
[----:B------:R-:W-:-:S07]  /*0300*/  LEPC R20, `(.L_x_1) ;  /* 0x000000001014794e */ /* 0x000fce0000000000 */
[----:B--2---:R-:W-:Y:S05]  /*0310*/  CALL.ABS.NOINC R8 ;  /* 0x0000000008007343 */ /* 0x004fea0003c00000 */
.L_x_1:
[----:B------:R-:W-:Y:S05]  /*0320*/  EXIT ;  /* 0x000000000000794d */ /* 0x000fea0003800000 */
.L_x_2:
[----:B------:R-:W-:-:S00]  /*0330*/  BRA `(.L_x_2) ;  /* 0xfffffffc00fc7947 */ /* 0x000fc0000383ffff */
[----:B------:R-:W-:-:S00]  /*0340*/  NOP ;  /* 0x0000000000007918 */ /* 0x000fc00000000000 */
        /* <DEDUP_REMOVED lines=11> */
.L_x_3:


//--------------------- .nv.global.init           --------------------------
	.section	.nv.global.init,"aw",@progbits
.nv.global.init:
	.type		$str,@object
	.size		$str,(.L_0 - $str)
$str:
        /*0000*/ 	.byte	0x49, 0x6e, 0x64, 0x65, 0x78, 0x20, 0x78, 0x20, 0x6f, 0x72, 0x20, 0x79, 0x20, 0x6f, 0x75, 0x74
        /*0010*/ 	.byte	0x20, 0x6f, 0x66, 0x20, 0x62, 0x6f, 0x75, 0x6e, 0x64, 0x73, 0x3a, 0x20, 0x78, 0x20, 0x3d, 0x20
        /*0020*/ 	.byte	0x25, 0x69, 0x2c, 0x20, 0x79, 0x20, 0x3d, 0x20, 0x25, 0x69, 0x0a, 0x00
.L_0:


//--------------------- .nv.shared._Z9transposePfS_ii --------------------------
	.section	.nv.shared._Z9transposePfS_ii,"aw",@nobits
	.sectionflags	@""
	.align	16
	.zero		1024


//--------------------- .nv.shared.reserved.0     --------------------------
	.section	.nv.shared.reserved.0,"aw",@nobits
	.weak		__nv_reservedSMEM_offset_0_alias
	.size		__nv_reservedSMEM_offset_0_alias, 0, 64
	.other		__nv_reservedSMEM_offset_0_alias,@"STO_CUDA_RESERVED_SHARED STV_DEFAULT"
__nv_reservedSMEM_offset_0_alias:
	.zero		0
	.zero		64


//--------------------- .nv.constant0._Z9transposePfS_ii --------------------------
	.section	.nv.constant0._Z9transposePfS_ii,"a",@progbits
	.sectionflags	@""
	.align	4
.nv.constant0._Z9transposePfS_ii:
	.zero		920


//--------------------- SYMBOLS --------------------------

	.type		.nv.reservedSmem.offset0,@object
	.size		.nv.reservedSmem.offset0,0x4
	.type		.nv.reservedSmem.cap,@object
	.size		.nv.reservedSmem.cap,0x4
	.type		vprintf,@function
